//
// Generated by NVIDIA NVVM Compiler
//
// Compiler Build ID: CL-36424714
// Cuda compilation tools, release 13.0, V13.0.88
// Based on NVVM 20.0.0
//

.version 9.0
.target sm_100
.address_size 64

	// .globl	_Z18tensor_acos_kernelPfS_
.global .align 4 .b8 x[256];
.global .align 4 .b8 x2[256];
.global .align 4 .b8 x3[256];
.global .align 4 .b8 x5[256];
.global .align 4 .b8 term1[256];
.global .align 4 .b8 term2[256];
.global .align 4 .b8 temp[256];
.global .align 4 .b8 asin_val[256];
.global .align 4 .b8 pi_half[256];
.global .align 4 .b8 result[256];

.visible .entry _Z18tensor_acos_kernelPfS_(
	.param .u64 .ptr .align 1 _Z18tensor_acos_kernelPfS__param_0,
	.param .u64 .ptr .align 1 _Z18tensor_acos_kernelPfS__param_1
)
{
	.reg .pred 	%p<4>;
	.reg .b32 	%r<12>;
	.reg .b32 	%f<11>;
	.reg .b64 	%rd<40>;

	ld.param.u64 	%rd1, [_Z18tensor_acos_kernelPfS__param_0];
	ld.param.u64 	%rd2, [_Z18tensor_acos_kernelPfS__param_1];
	mov.u32 	%r3, %tid.y;
	mov.u32 	%r4, %ctaid.y;
	mov.u32 	%r5, %ntid.y;
	mad.lo.s32 	%r1, %r4, %r5, %r3;
	mov.u32 	%r6, %tid.x;
	mov.u32 	%r7, %ctaid.x;
	mov.u32 	%r8, %ntid.x;
	mad.lo.s32 	%r2, %r7, %r8, %r6;
	setp.gt.u32 	%p1, %r1, 7;
	setp.gt.s32 	%p2, %r2, 7;
	or.pred  	%p3, %p1, %p2;
	@%p3 bra 	$L__BB0_2;
	cvta.to.global.u64 	%rd3, %rd1;
	cvta.to.global.u64 	%rd4, %rd2;
	shl.b32 	%r9, %r1, 3;
	add.s32 	%r10, %r9, %r2;
	mul.wide.s32 	%rd5, %r10, 4;
	add.s64 	%rd6, %rd3, %rd5;
	ld.global.f32 	%f1, [%rd6];
	mul.wide.u32 	%rd7, %r1, 32;
	mov.u64 	%rd8, x;
	add.s64 	%rd9, %rd8, %rd7;
	mul.wide.s32 	%rd10, %r2, 4;
	add.s64 	%rd11, %rd9, %rd10;
	st.global.f32 	[%rd11], %f1;
	mul.f32 	%f2, %f1, %f1;
	mov.u64 	%rd12, x2;
	add.s64 	%rd13, %rd12, %rd7;
	add.s64 	%rd14, %rd13, %rd10;
	st.global.f32 	[%rd14], %f2;
	mul.f32 	%f3, %f1, %f2;
	mov.u64 	%rd15, x3;
	add.s64 	%rd16, %rd15, %rd7;
	add.s64 	%rd17, %rd16, %rd10;
	st.global.f32 	[%rd17], %f3;
	mul.f32 	%f4, %f2, %f3;
	mov.u64 	%rd18, x5;
	add.s64 	%rd19, %rd18, %rd7;
	add.s64 	%rd20, %rd19, %rd10;
	st.global.f32 	[%rd20], %f4;
	div.rn.f32 	%f5, %f3, 0f40C00000;
	mov.u64 	%rd21, term1;
	add.s64 	%rd22, %rd21, %rd7;
	add.s64 	%rd23, %rd22, %rd10;
	st.global.f32 	[%rd23], %f5;
	mul.f32 	%f6, %f4, 0f3D99999A;
	mov.u64 	%rd24, term2;
	add.s64 	%rd25, %rd24, %rd7;
	add.s64 	%rd26, %rd25, %rd10;
	st.global.f32 	[%rd26], %f6;
	add.f32 	%f7, %f5, %f1;
	mov.u64 	%rd27, temp;
	add.s64 	%rd28, %rd27, %rd7;
	add.s64 	%rd29, %rd28, %rd10;
	st.global.f32 	[%rd29], %f7;
	add.f32 	%f8, %f6, %f7;
	mov.u64 	%rd30, asin_val;
	add.s64 	%rd31, %rd30, %rd7;
	add.s64 	%rd32, %rd31, %rd10;
	st.global.f32 	[%rd32], %f8;
	mov.u64 	%rd33, pi_half;
	add.s64 	%rd34, %rd33, %rd7;
	add.s64 	%rd35, %rd34, %rd10;
	mov.b32 	%r11, 1070141403;
	st.global.u32 	[%rd35], %r11;
	mov.f32 	%f9, 0f3FC90FDB;
	sub.f32 	%f10, %f9, %f8;
	mov.u64 	%rd36, result;
	add.s64 	%rd37, %rd36, %rd7;
	add.s64 	%rd38, %rd37, %rd10;
	st.global.f32 	[%rd38], %f10;
	add.s64 	%rd39, %rd4, %rd5;
	st.global.f32 	[%rd39], %f10;
$L__BB0_2:
	ret;

}


// ===== COMPILED SASS (sm_100) =====

	.target	sm_100

	.elftype	@"ET_EXEC"


//--------------------- .note.nv.tkinfo           --------------------------
	.section	.note.nv.tkinfo,"",@"SHT_NOTE"
	.sectionflags	@"SHF_NOTE_NV_TKINFO"
	.tkinfo
        /*0018*/ 	.word	0x00000002
        /*0030*/ 	.string	""
        /*0030*/ 	.string	"ptxas"
        /*0030*/ 	.string	"Cuda compilation tools, release 13.0, V13.0.88"
        /*0030*/ 	.string	"Build cuda_13.0.r13.0/compiler.36424714_0"
        /*0030*/ 	.string	"-arch sm_100 -m 64 "



//--------------------- .note.nv.cuinfo           --------------------------
	.section	.note.nv.cuinfo,"",@"SHT_NOTE"
	.sectionflags	@"SHF_NOTE_NV_CUINFO"
        /*0018*/ 	.short	0x0002
        /*001a*/ 	.short	0x0064
        /*001c*/ 	.short	0x0082
	.zero		2


//--------------------- .nv.info                  --------------------------
	.section	.nv.info,"",@"SHT_CUDA_INFO"
	.align	4


	//----- nvinfo : EIATTR_REGCOUNT
	.align		4
        /*0000*/ 	.byte	0x04, 0x2f
        /*0002*/ 	.short	(.L_11 - .L_10)
	.align		4
.L_10:
        /*0004*/ 	.word	index@(_Z18tensor_acos_kernelPfS_)
        /*0008*/ 	.word	0x0000001a


	//----- nvinfo : EIATTR_FRAME_SIZE
	.align		4
.L_11:
        /*000c*/ 	.byte	0x04, 0x11
        /*000e*/ 	.short	(.L_13 - .L_12)
	.align		4
.L_12:
        /*0010*/ 	.word	index@($__internal_0_$__cuda_sm3x_div_rn_noftz_f32_slowpath)
        /*0014*/ 	.word	0x00000000


	//----- nvinfo : EIATTR_FRAME_SIZE
	.align		4
.L_13:
        /*0018*/ 	.byte	0x04, 0x11
        /*001a*/ 	.short	(.L_15 - .L_14)
	.align		4
.L_14:
        /*001c*/ 	.word	index@(_Z18tensor_acos_kernelPfS_)
        /*0020*/ 	.word	0x00000000


	//----- nvinfo : EIATTR_MIN_STACK_SIZE
	.align		4
.L_15:
        /*0024*/ 	.byte	0x04, 0x12
        /*0026*/ 	.short	(.L_17 - .L_16)
	.align		4
.L_16:
        /*0028*/ 	.word	index@(_Z18tensor_acos_kernelPfS_)
        /*002c*/ 	.word	0x00000000
.L_17:


//--------------------- .nv.compat                --------------------------
	.section	.nv.compat,"",@"SHT_CUDA_COMPAT_INFO"
	.align	4
        /*0000*/ 	.byte	0x02, 0x09, 0x00, 0x00, 0x02, 0x02, 0x01, 0x00, 0x02, 0x05, 0x05, 0x00, 0x03, 0x07, 0x01, 0x01
        /*0010*/ 	.byte	0x02, 0x03, 0x00, 0x00, 0x02, 0x06, 0x01, 0x00, 0x04, 0x0b, 0x08, 0x00, 0x01, 0x00, 0x00, 0x00
        /*0020*/ 	.byte	0x00, 0x00, 0x00, 0x00


//--------------------- .nv.info._Z18tensor_acos_kernelPfS_ --------------------------
	.section	.nv.info._Z18tensor_acos_kernelPfS_,"",@"SHT_CUDA_INFO"
	.sectionflags	@""
	.align	4


	//----- nvinfo : EIATTR_CUDA_API_VERSION
	.align		4
        /*0000*/ 	.byte	0x04, 0x37
        /*0002*/ 	.short	(.L_19 - .L_18)
.L_18:
        /*0004*/ 	.word	0x00000082


	//----- nvinfo : EIATTR_KPARAM_INFO
	.align		4
.L_19:
        /*0008*/ 	.byte	0x04, 0x17
        /*000a*/ 	.short	(.L_21 - .L_20)
.L_20:
        /*000c*/ 	.word	0x00000000
        /*0010*/ 	.short	0x0001
        /*0012*/ 	.short	0x0008
        /*0014*/ 	.byte	0x00, 0xf5, 0x21, 0x00


	//----- nvinfo : EIATTR_KPARAM_INFO
	.align		4
.L_21:
        /*0018*/ 	.byte	0x04, 0x17
        /*001a*/ 	.short	(.L_23 - .L_22)
.L_22:
        /*001c*/ 	.word	0x00000000
        /*0020*/ 	.short	0x0000
        /*0022*/ 	.short	0x0000
        /*0024*/ 	.byte	0x00, 0xf5, 0x21, 0x00


	//----- nvinfo : EIATTR_SPARSE_MMA_MASK
	.align		4
.L_23:
        /*0028*/ 	.byte	0x03, 0x50
        /*002a*/ 	.short	0x0000


	//----- nvinfo : EIATTR_MAXREG_COUNT
	.align		4
        /*002c*/ 	.byte	0x03, 0x1b
        /*002e*/ 	.short	0x00ff


	//----- nvinfo : EIATTR_MERCURY_ISA_VERSION
	.align		4
        /*0030*/ 	.byte	0x03, 0x5f
        /*0032*/ 	.short	0x0101


	//----- nvinfo : EIATTR_VRC_CTA_INIT_COUNT
	.align		4
        /*0034*/ 	.byte	0x02, 0x4a
	.zero		1
	.zero		1


	//----- nvinfo : EIATTR_EXIT_INSTR_OFFSETS
	.align		4
        /*0038*/ 	.byte	0x04, 0x1c
        /*003a*/ 	.short	(.L_25 - .L_24)


	//   ....[0]....
.L_24:
        /*003c*/ 	.word	0x000000b0


	//   ....[1]....
        /*0040*/ 	.word	0x00000520


	//----- nvinfo : EIATTR_CRS_STACK_SIZE
	.align		4
.L_25:
        /*0044*/ 	.byte	0x04, 0x1e
        /*0046*/ 	.short	(.L_27 - .L_26)
.L_26:
        /*0048*/ 	.word	0x00000000


	//----- nvinfo : EIATTR_CBANK_PARAM_SIZE
	.align		4
.L_27:
        /*004c*/ 	.byte	0x03, 0x19
        /*004e*/ 	.short	0x0010


	//----- nvinfo : EIATTR_PARAM_CBANK
	.align		4
        /*0050*/ 	.byte	0x04, 0x0a
        /*0052*/ 	.short	(.L_29 - .L_28)
	.align		4
.L_28:
        /*0054*/ 	.word	index@(.nv.constant0._Z18tensor_acos_kernelPfS_)
        /*0058*/ 	.short	0x0380
        /*005a*/ 	.short	0x0010


	//----- nvinfo : EIATTR_SW_WAR
	.align		4
.L_29:
        /*005c*/ 	.byte	0x04, 0x36
        /*005e*/ 	.short	(.L_31 - .L_30)
.L_30:
        /*0060*/ 	.word	0x00000008
.L_31:


//--------------------- .nv.callgraph             --------------------------
	.section	.nv.callgraph,"",@"SHT_CUDA_CALLGRAPH"
	.align	4
	.sectionentsize	8
	.align		4
        /*0000*/ 	.word	0x00000000
	.align		4
        /*0004*/ 	.word	0xffffffff
	.align		4
        /*0008*/ 	.word	0x00000000
	.align		4
        /*000c*/ 	.word	0xfffffffe
	.align		4
        /*0010*/ 	.word	0x00000000
	.align		4
        /*0014*/ 	.word	0xfffffffd
	.align		4
        /*0018*/ 	.word	0x00000000
	.align		4
        /*001c*/ 	.word	0xfffffffc


//--------------------- .nv.constant4             --------------------------
	.section	.nv.constant4,"a",@progbits
	.align	8
	.align		8
.nv.constant4:
        /*0000*/ 	.dword	x
	.align		8
        /*0008*/ 	.dword	x2
	.align		8
        /*0010*/ 	.dword	x3
	.align		8
        /*0018*/ 	.dword	x5
	.align		8
        /*0020*/ 	.dword	term1
	.align		8
        /*0028*/ 	.dword	term2
	.align		8
        /*0030*/ 	.dword	temp
	.align		8
        /*0038*/ 	.dword	asin_val
	.align		8
        /*0040*/ 	.dword	pi_half
	.align		8
        /*0048*/ 	.dword	result


//--------------------- .text._Z18tensor_acos_kernelPfS_ --------------------------
	.section	.text._Z18tensor_acos_kernelPfS_,"ax",@progbits
	.align	128
        .global         _Z18tensor_acos_kernelPfS_
        .type           _Z18tensor_acos_kernelPfS_,@function
        .size           _Z18tensor_acos_kernelPfS_,(.L_x_15 - _Z18tensor_acos_kernelPfS_)
        .other          _Z18tensor_acos_kernelPfS_,@"STO_CUDA_ENTRY STV_DEFAULT"
_Z18tensor_acos_kernelPfS_:
.text._Z18tensor_acos_kernelPfS_:
[----:B------:R-:W-:Y:S01]  /*0000*/  LDC R1, c[0x0][0x37c] ;  /* 0x0000df00ff017b82 */ /* 0x000fe20000000800 */
[----:B------:R-:W0:Y:S07]  /*0010*/  S2R R12, SR_TID.X ;  /* 0x00000000000c7919 */ /* 0x000e2e0000002100 */
[----:B------:R-:W1:Y:S01]  /*0020*/  LDC R0, c[0x0][0x364] ;  /* 0x0000d900ff007b82 */ /* 0x000e620000000800 */
[----:B------:R-:W1:Y:S07]  /*0030*/  S2R R15, SR_TID.Y ;  /* 0x00000000000f7919 */ /* 0x000e6e0000002200 */
[----:B------:R-:W0:Y:S08]  /*0040*/  S2UR UR5, SR_CTAID.X ;  /* 0x00000000000579c3 */ /* 0x000e300000002500 */
[----:B------:R-:W0:Y:S08]  /*0050*/  LDC R3, c[0x0][0x360] ;  /* 0x0000d800ff037b82 */ /* 0x000e300000000800 */
[----:B------:R-:W1:Y:S01]  /*0060*/  S2UR UR4, SR_CTAID.Y ;  /* 0x00000000000479c3 */ /* 0x000e620000002600 */
[----:B0-----:R-:W-:-:S05]  /*0070*/  IMAD R12, R3, UR5, R12 ;  /* 0x00000005030c7c24 */ /* 0x001fca000f8e020c */
[----:B------:R-:W-:Y:S01]  /*0080*/  ISETP.GT.AND P0, PT, R12, 0x7, PT ;  /* 0x000000070c00780c */ /* 0x000fe20003f04270 */
[----:B-1----:R-:W-:-:S05]  /*0090*/  IMAD R15, R0, UR4, R15 ;  /* 0x00000004000f7c24 */ /* 0x002fca000f8e020f */
[----:B------:R-:W-:-:S13]  /*00a0*/  ISETP.GT.U32.OR P0, PT, R15, 0x7, P0 ;  /* 0x000000070f00780c */ /* 0x000fda0000704470 */
[----:B------:R-:W-:Y:S05]  /*00b0*/  @P0 EXIT ;  /* 0x000000000000094d */ /* 0x000fea0003800000 */
[----:B------:R-:W0:Y:S01]  /*00c0*/  LDC.64 R16, c[0x0][0x380] ;  /* 0x0000e000ff107b82 */ /* 0x000e220000000a00 */
[----:B------:R-:W1:Y:S01]  /*00d0*/  LDCU.64 UR6, c[0x0][0x358] ;  /* 0x00006b00ff0677ac */ /* 0x000e620008000a00 */
[----:B------:R-:W-:-:S06]  /*00e0*/  LEA R13, R15, R12, 0x3 ;  /* 0x0000000c0f0d7211 */ /* 0x000fcc00078e18ff */
[----:B------:R-:W2:Y:S08]  /*00f0*/  LDC.64 R2, c[0x4][RZ] ;  /* 0x01000000ff027b82 */ /* 0x000eb00000000a00 */
[----:B------:R-:W3:Y:S01]  /*0100*/  LDC.64 R4, c[0x4][0x8] ;  /* 0x01000200ff047b82 */ /* 0x000ee20000000a00 */
[----:B0-----:R-:W-:-:S07]  /*0110*/  IMAD.WIDE R16, R13, 0x4, R16 ;  /* 0x000000040d107825 */ /* 0x001fce00078e0210 */
[----:B------:R-:W0:Y:S01]  /*0120*/  LDC.64 R6, c[0x4][0x10] ;  /* 0x01000400ff067b82 */ /* 0x000e220000000a00 */
[----:B-1----:R1:W4:Y:S01]  /*0130*/  LDG.E R16, desc[UR6][R16.64] ;  /* 0x0000000610107981 */ /* 0x002322000c1e1900 */
[----:B------:R-:W-:Y:S02]  /*0140*/  HFMA2 R19, -RZ, RZ, 1.541015625, -0.052093505859375 ;  /* 0x3e2aaaabff137431 */ /* 0x000fe400000001ff */
[----:B--2---:R-:W-:-:S04]  /*0150*/  IMAD.WIDE.U32 R2, R15, 0x20, R2 ;  /* 0x000000200f027825 */ /* 0x004fc800078e0002 */
[----:B------:R-:W2:Y:S01]  /*0160*/  LDC.64 R8, c[0x4][0x18] ;  /* 0x01000600ff087b82 */ /* 0x000ea20000000a00 */
[----:B------:R-:W-:Y:S01]  /*0170*/  BSSY.RECONVERGENT B1, `(.L_x_0) ;  /* 0x000001a000017945 */ /* 0x000fe20003800200 */
[----:B------:R-:W-:Y:S02]  /*0180*/  IMAD.MOV.U32 R10, RZ, RZ, 0x40c00000 ;  /* 0x40c00000ff0a7424 */ /* 0x000fe400078e00ff */
[----:B------:R-:W-:-:S04]  /*0190*/  IMAD.WIDE R2, R12, 0x4, R2 ;  /* 0x000000040c027825 */ /* 0x000fc800078e0202 */
[----:B------:R-:W-:Y:S01]  /*01a0*/  FFMA R10, R19, -R10, 1 ;  /* 0x3f800000130a7423 */ /* 0x000fe2000000080a */
[----:B---3--:R-:W-:-:S04]  /*01b0*/  IMAD.WIDE.U32 R4, R15, 0x20, R4 ;  /* 0x000000200f047825 */ /* 0x008fc800078e0004 */
[----:B-1----:R-:W-:Y:S01]  /*01c0*/  FFMA R17, R10, R19, 0.16666667163372039795 ;  /* 0x3e2aaaab0a117423 */ /* 0x002fe20000000013 */
[----:B------:R-:W-:-:S04]  /*01d0*/  IMAD.WIDE R4, R12, 0x4, R4 ;  /* 0x000000040c047825 */ /* 0x000fc800078e0204 */
[----:B0-----:R-:W-:-:S04]  /*01e0*/  IMAD.WIDE.U32 R6, R15, 0x20, R6 ;  /* 0x000000200f067825 */ /* 0x001fc800078e0006 */
[----:B--2---:R-:W-:-:S04]  /*01f0*/  IMAD.WIDE.U32 R8, R15, 0x20, R8 ;  /* 0x000000200f087825 */ /* 0x004fc800078e0008 */
[----:B------:R-:W-:-:S04]  /*0200*/  IMAD.WIDE R6, R12, 0x4, R6 ;  /* 0x000000040c067825 */ /* 0x000fc800078e0206 */
[----:B------:R-:W-:-:S04]  /*0210*/  IMAD.WIDE R8, R12, 0x4, R8 ;  /* 0x000000040c087825 */ /* 0x000fc800078e0208 */
[C---:B----4-:R-:W-:Y:S01]  /*0220*/  FMUL R11, R16.reuse, R16 ;  /* 0x00000010100b7220 */ /* 0x050fe20000400000 */
[----:B------:R0:W-:Y:S03]  /*0230*/  STG.E desc[UR6][R2.64], R16 ;  /* 0x0000001002007986 */ /* 0x0001e6000c101906 */
[----:B------:R-:W-:Y:S01]  /*0240*/  FMUL R0, R16, R11 ;  /* 0x0000000b10007220 */ /* 0x000fe20000400000 */
[----:B------:R0:W-:Y:S03]  /*0250*/  STG.E desc[UR6][R4.64], R11 ;  /* 0x0000000b04007986 */ /* 0x0001e6000c101906 */
[----:B------:R-:W-:Y:S01]  /*0260*/  FMUL R14, R11, R0 ;  /* 0x000000000b0e7220 */ /* 0x000fe20000400000 */
[----:B------:R0:W-:Y:S01]  /*0270*/  STG.E desc[UR6][R6.64], R0 ;  /* 0x0000000006007986 */ /* 0x0001e2000c101906 */
[----:B------:R-:W1:Y:S01]  /*0280*/  FCHK P0, R0, 6 ;  /* 0x40c0000000007902 */ /* 0x000e620000000000 */
[----:B------:R-:W-:-:S02]  /*0290*/  FFMA R10, R0, R17, RZ ;  /* 0x00000011000a7223 */ /* 0x000fc400000000ff */
[----:B------:R0:W-:Y:S02]  /*02a0*/  STG.E desc[UR6][R8.64], R14 ;  /* 0x0000000e08007986 */ /* 0x0001e4000c101906 */
[----:B------:R-:W-:-:S04]  /*02b0*/  FFMA R18, R10, -6, R0 ;  /* 0xc0c000000a127823 */ /* 0x000fc80000000000 */
[----:B------:R-:W-:Y:S01]  /*02c0*/  FFMA R17, R17, R18, R10 ;  /* 0x0000001211117223 */ /* 0x000fe2000000000a */
[----:B01----:R-:W-:Y:S06]  /*02d0*/  @!P0 BRA `(.L_x_1) ;  /* 0x00000000000c8947 */ /* 0x003fec0003800000 */
[----:B------:R-:W-:-:S07]  /*02e0*/  MOV R2, 0x300 ;  /* 0x0000030000027802 */ /* 0x000fce0000000f00 */
[----:B------:R-:W-:Y:S05]  /*02f0*/  CALL.REL.NOINC `($__internal_0_$__cuda_sm3x_div_rn_noftz_f32_slowpath) ;  /* 0x00000000008c7944 */ /* 0x000fea0003c00000 */
[----:B------:R-:W-:-:S07]  /*0300*/  MOV R17, R0 ;  /* 0x0000000000117202 */ /* 0x000fce0000000f00 */
.L_x_1:
[----:B------:R-:W-:Y:S05]  /*0310*/  BSYNC.RECONVERGENT B1 ;  /* 0x0000000000017941 */ /* 0x000fea0003800200 */
.L_x_0:
[----:B------:R-:W0:Y:S01]  /*0320*/  LDC.64 R20, c[0x4][0x20] ;  /* 0x01000800ff147b82 */ /* 0x000e220000000a00 */
[----:B------:R-:W-:Y:S01]  /*0330*/  FADD R16, R16, R17 ;  /* 0x0000001110107221 */ /* 0x000fe20000000000 */
[----:B------:R-:W-:-:S06]  /*0340*/  FMUL R23, R14, 0.07500000298023223877 ;  /* 0x3d99999a0e177820 */ /* 0x000fcc0000400000 */
[----:B------:R-:W1:Y:S08]  /*0350*/  LDC.64 R18, c[0x4][0x28] ;  /* 0x01000a00ff127b82 */ /* 0x000e700000000a00 */
[----:B------:R-:W2:Y:S08]  /*0360*/  LDC.64 R10, c[0x4][0x30] ;  /* 0x01000c00ff0a7b82 */ /* 0x000eb00000000a00 */
[----:B------:R-:W3:Y:S01]  /*0370*/  LDC.64 R6, c[0x4][0x38] ;  /* 0x01000e00ff067b82 */ /* 0x000ee20000000a00 */
[----:B0-----:R-:W-:-:S04]  /*0380*/  IMAD.WIDE.U32 R20, R15, 0x20, R20 ;  /* 0x000000200f147825 */ /* 0x001fc800078e0014 */
[----:B------:R-:W-:-:S03]  /*0390*/  IMAD.WIDE R20, R12, 0x4, R20 ;  /* 0x000000040c147825 */ /* 0x000fc600078e0214 */
[----:B------:R-:W0:Y:S01]  /*03a0*/  LDC.64 R4, c[0x4][0x40] ;  /* 0x01001000ff047b82 */ /* 0x000e220000000a00 */
[C---:B-1----:R-:W-:Y:S01]  /*03b0*/  IMAD.WIDE.U32 R18, R15.reuse, 0x20, R18 ;  /* 0x000000200f127825 */ /* 0x042fe200078e0012 */
[----:B------:R1:W-:Y:S06]  /*03c0*/  STG.E desc[UR6][R20.64], R17 ;  /* 0x0000001114007986 */ /* 0x0003ec000c101906 */
[----:B------:R-:W4:Y:S01]  /*03d0*/  LDC.64 R8, c[0x4][0x48] ;  /* 0x01001200ff087b82 */ /* 0x000f220000000a00 */
[----:B--2---:R-:W-:-:S04]  /*03e0*/  IMAD.WIDE.U32 R10, R15, 0x20, R10 ;  /* 0x000000200f0a7825 */ /* 0x004fc800078e000a */
[----:B------:R-:W-:-:S03]  /*03f0*/  IMAD.WIDE R18, R12, 0x4, R18 ;  /* 0x000000040c127825 */ /* 0x000fc600078e0212 */
[----:B------:R-:W2:Y:S01]  /*0400*/  LDC.64 R2, c[0x0][0x388] ;  /* 0x0000e200ff027b82 */ /* 0x000ea20000000a00 */
[----:B---3--:R-:W-:-:S04]  /*0410*/  IMAD.WIDE.U32 R6, R15, 0x20, R6 ;  /* 0x000000200f067825 */ /* 0x008fc800078e0006 */
[----:B-1----:R-:W-:Y:S01]  /*0420*/  HFMA2 R21, -RZ, RZ, 1.9462890625, 0.0004794597625732421875 ;  /* 0x3fc90fdbff157431 */ /* 0x002fe200000001ff */
[----:B------:R-:W-:Y:S01]  /*0430*/  STG.E desc[UR6][R18.64], R23 ;  /* 0x0000001712007986 */ /* 0x000fe2000c101906 */
[----:B------:R-:W-:-:S04]  /*0440*/  IMAD.WIDE R10, R12, 0x4, R10 ;  /* 0x000000040c0a7825 */ /* 0x000fc800078e020a */
[----:B0-----:R-:W-:Y:S01]  /*0450*/  IMAD.WIDE.U32 R4, R15, 0x20, R4 ;  /* 0x000000200f047825 */ /* 0x001fe200078e0004 */
[----:B------:R-:W-:Y:S03]  /*0460*/  STG.E desc[UR6][R10.64], R16 ;  /* 0x000000100a007986 */ /* 0x000fe6000c101906 */
[----:B------:R-:W-:-:S04]  /*0470*/  IMAD.WIDE R6, R12, 0x4, R6 ;  /* 0x000000040c067825 */ /* 0x000fc800078e0206 */
[----:B----4-:R-:W-:-:S04]  /*0480*/  IMAD.WIDE.U32 R8, R15, 0x20, R8 ;  /* 0x000000200f087825 */ /* 0x010fc800078e0008 */
[----:B------:R-:W-:Y:S01]  /*0490*/  FADD R15, R23, R16 ;  /* 0x00000010170f7221 */ /* 0x000fe20000000000 */
[----:B------:R-:W-:-:S04]  /*04a0*/  IMAD.WIDE R4, R12, 0x4, R4 ;  /* 0x000000040c047825 */ /* 0x000fc800078e0204 */
[----:B------:R-:W-:Y:S01]  /*04b0*/  FADD R17, -R15, 1.5707963705062866211 ;  /* 0x3fc90fdb0f117421 */ /* 0x000fe20000000100 */
[----:B------:R-:W-:Y:S01]  /*04c0*/  STG.E desc[UR6][R6.64], R15 ;  /* 0x0000000f06007986 */ /* 0x000fe2000c101906 */
[----:B------:R-:W-:-:S03]  /*04d0*/  IMAD.WIDE R8, R12, 0x4, R8 ;  /* 0x000000040c087825 */ /* 0x000fc600078e0208 */
[----:B------:R-:W-:Y:S01]  /*04e0*/  STG.E desc[UR6][R4.64], R21 ;  /* 0x0000001504007986 */ /* 0x000fe2000c101906 */
[----:B--2---:R-:W-:-:S03]  /*04f0*/  IMAD.WIDE R2, R13, 0x4, R2 ;  /* 0x000000040d027825 */ /* 0x004fc600078e0202 */
[----:B------:R-:W-:Y:S04]  /*0500*/  STG.E desc[UR6][R8.64], R17 ;  /* 0x0000001108007986 */ /* 0x000fe8000c101906 */
[----:B------:R-:W-:Y:S01]  /*0510*/  STG.E desc[UR6][R2.64], R17 ;  /* 0x0000001102007986 */ /* 0x000fe2000c101906 */
[----:B------:R-:W-:Y:S05]  /*0520*/  EXIT ;  /* 0x000000000000794d */ /* 0x000fea0003800000 */
        .weak           $__internal_0_$__cuda_sm3x_div_rn_noftz_f32_slowpath
        .type           $__internal_0_$__cuda_sm3x_div_rn_noftz_f32_slowpath,@function
        .size           $__internal_0_$__cuda_sm3x_div_rn_noftz_f32_slowpath,(.L_x_15 - $__internal_0_$__cuda_sm3x_div_rn_noftz_f32_slowpath)
$__internal_0_$__cuda_sm3x_div_rn_noftz_f32_slowpath:
[----:B------:R-:W-:Y:S01]  /*0530*/  SHF.R.U32.HI R3, RZ, 0x17, R0 ;  /* 0x00000017ff037819 */ /* 0x000fe20000011600 */
[----:B------:R-:W-:Y:S04]  /*0540*/  BSSY.RECONVERGENT B0, `(.L_x_2) ;  /* 0x000005c000007945 */ /* 0x000fe80003800200 */
[----:B------:R-:W-:Y:S01]  /*0550*/  BSSY.RELIABLE B2, `(.L_x_3) ;  /* 0x000001a000027945 */ /* 0x000fe20003800100 */
[----:B------:R-:W-:Y:S02]  /*0560*/  MOV R4, R0 ;  /* 0x0000000000047202 */ /* 0x000fe40000000f00 */
[----:B------:R-:W-:-:S05]  /*0570*/  LOP3.LUT R3, R3, 0xff, RZ, 0xc0, !PT ;  /* 0x000000ff03037812 */ /* 0x000fca00078ec0ff */
[----:B------:R-:W-:-:S05]  /*0580*/  VIADD R6, R3, 0xffffffff ;  /* 0xffffffff03067836 */ /* 0x000fca0000000000 */
[----:B------:R-:W-:-:S13]  /*0590*/  ISETP.GT.U32.OR P0, PT, R6, 0xfd, !PT ;  /* 0x000000fd0600780c */ /* 0x000fda0007f04470 */
[----:B------:R-:W-:Y:S01]  /*05a0*/  @!P0 MOV R5, RZ ;  /* 0x000000ff00058202 */ /* 0x000fe20000000f00 */
[----:B------:R-:W-:Y:S06]  /*05b0*/  @!P0 BRA `(.L_x_4) ;  /* 0x00000000004c8947 */ /* 0x000fec0003800000 */
[----:B------:R-:W-:-:S13]  /*05c0*/  FSETP.GTU.FTZ.AND P0, PT, |R0|, +INF , PT ;  /* 0x7f8000000000780b */ /* 0x000fda0003f1c200 */
[----:B------:R-:W-:Y:S05]  /*05d0*/  @P0 BREAK.RELIABLE B2 ;  /* 0x0000000000020942 */ /* 0x000fea0003800100 */
[----:B------:R-:W-:Y:S05]  /*05e0*/  @P0 BRA `(.L_x_5) ;  /* 0x0000000400400947 */ /* 0x000fea0003800000 */
[----:B------:R-:W-:-:S05]  /*05f0*/  IMAD.MOV.U32 R5, RZ, RZ, 0x40c00000 ;  /* 0x40c00000ff057424 */ /* 0x000fca00078e00ff */
[----:B------:R-:W-:-:S13]  /*0600*/  LOP3.LUT P0, RZ, R5, 0x7fffffff, R4, 0xc8, !PT ;  /* 0x7fffffff05ff7812 */ /* 0x000fda000780c804 */
[----:B------:R-:W-:Y:S05]  /*0610*/  @!P0 BREAK.RELIABLE B2 ;  /* 0x0000000000028942 */ /* 0x000fea0003800100 */
[----:B------:R-:W-:Y:S05]  /*0620*/  @!P0 BRA `(.L_x_6) ;  /* 0x0000000400288947 */ /* 0x000fea0003800000 */
[----:B------:R-:W-:-:S13]  /*0630*/  LOP3.LUT P0, RZ, R4, 0x7fffffff, RZ, 0xc0, !PT ;  /* 0x7fffffff04ff7812 */ /* 0x000fda000780c0ff */
[----:B------:R-:W-:Y:S05]  /*0640*/  @!P0 BREAK.RELIABLE B2 ;  /* 0x0000000000028942 */ /* 0x000fea0003800100 */
[----:B------:R-:W-:Y:S05]  /*0650*/  @!P0 BRA `(.L_x_7) ;  /* 0x0000000400148947 */ /* 0x000fea0003800000 */
[----:B------:R-:W-:Y:S02]  /*0660*/  FSETP.NEU.FTZ.AND P0, PT, |R0|, +INF , PT ;  /* 0x7f8000000000780b */ /* 0x000fe40003f1d200 */
[----:B------:R-:W-:-:S04]  /*0670*/  LOP3.LUT P1, RZ, R5, 0x7fffffff, RZ, 0xc0, !PT ;  /* 0x7fffffff05ff7812 */ /* 0x000fc8000782c0ff */
[----:B------:R-:W-:-:S13]  /*0680*/  PLOP3.LUT P0, PT, P0, P1, PT, 0x2f, 0xf2 ;  /* 0x0000000000f2781c */ /* 0x000fda0000702577 */
[----:B------:R-:W-:Y:S05]  /*0690*/  @P0 BREAK.RELIABLE B2 ;  /* 0x0000000000020942 */ /* 0x000fea0003800100 */
[----:B------:R-:W-:Y:S05]  /*06a0*/  @P0 BRA `(.L_x_8) ;  /* 0x0000000000f40947 */ /* 0x000fea0003800000 */
[----:B------:R-:W-:-:S13]  /*06b0*/  ISETP.GE.AND P0, PT, R6, RZ, PT ;  /* 0x000000ff0600720c */ /* 0x000fda0003f06270 */
[----:B------:R-:W-:Y:S01]  /*06c0*/  @P0 MOV R5, RZ ;  /* 0x000000ff00050202 */ /* 0x000fe20000000f00 */
[----:B------:R-:W-:Y:S01]  /*06d0*/  @!P0 FFMA R4, R0, 1.84467440737095516160e+19, RZ ;  /* 0x5f80000000048823 */ /* 0x000fe200000000ff */
[----:B------:R-:W-:-:S07]  /*06e0*/  @!P0 MOV R5, 0xffffffc0 ;  /* 0xffffffc000058802 */ /* 0x000fce0000000f00 */
.L_x_4:
[----:B------:R-:W-:Y:S05]  /*06f0*/  BSYNC.RELIABLE B2 ;  /* 0x0000000000027941 */ /* 0x000fea0003800100 */
.L_x_3:
[----:B------:R-:W-:Y:S01]  /*0700*/  UMOV UR4, 0x40c00000 ;  /* 0x40c0000000047882 */ /* 0x000fe20000000000 */
[----:B------:R-:W-:Y:S01]  /*0710*/  VIADD R3, R3, 0xffffff81 ;  /* 0xffffff8103037836 */ /* 0x000fe20000000000 */
[----:B------:R-:W-:Y:S01]  /*0720*/  UIADD3 UR4, UPT, UPT, UR4, -0x1000000, URZ ;  /* 0xff00000004047890 */ /* 0x000fe2000fffe0ff */
[----:B------:R-:W-:Y:S02]  /*0730*/  BSSY.RECONVERGENT B2, `(.L_x_9) ;  /* 0x0000033000027945 */ /* 0x000fe40003800200 */
[----:B------:R-:W-:Y:S01]  /*0740*/  IMAD R0, R3, -0x800000, R4 ;  /* 0xff80000003007824 */ /* 0x000fe200078e0204 */
[----:B------:R-:W-:Y:S02]  /*0750*/  IADD3 R5, PT, PT, R5, -0x2, R3 ;  /* 0xfffffffe05057810 */ /* 0x000fe40007ffe003 */
[----:B------:R-:W-:-:S03]  /*0760*/  FADD.FTZ R7, -RZ, -UR4 ;  /* 0x80000004ff077e21 */ /* 0x000fc60008010100 */
[----:B------:R-:W0:Y:S02]  /*0770*/  MUFU.RCP R6, UR4 ;  /* 0x0000000400067d08 */ /* 0x000e240008001000 */
[----:B0-----:R-:W-:-:S04]  /*0780*/  FFMA R9, R6, R7, 1 ;  /* 0x3f80000006097423 */ /* 0x001fc80000000007 */
[----:B------:R-:W-:-:S04]  /*0790*/  FFMA R9, R6, R9, R6 ;  /* 0x0000000906097223 */ /* 0x000fc80000000006 */
[----:B------:R-:W-:-:S04]  /*07a0*/  FFMA R4, R0, R9, RZ ;  /* 0x0000000900047223 */ /* 0x000fc800000000ff */
[----:B------:R-:W-:-:S04]  /*07b0*/  FFMA R6, R7, R4, R0 ;  /* 0x0000000407067223 */ /* 0x000fc80000000000 */
[----:B------:R-:W-:-:S04]  /*07c0*/  FFMA R6, R9, R6, R4 ;  /* 0x0000000609067223 */ /* 0x000fc80000000004 */
[----:B------:R-:W-:-:S04]  /*07d0*/  FFMA R7, R7, R6, R0 ;  /* 0x0000000607077223 */ /* 0x000fc80000000000 */
[----:B------:R-:W-:-:S05]  /*07e0*/  FFMA R0, R9, R7, R6 ;  /* 0x0000000709007223 */ /* 0x000fca0000000006 */
[----:B------:R-:W-:-:S04]  /*07f0*/  SHF.R.U32.HI R4, RZ, 0x17, R0 ;  /* 0x00000017ff047819 */ /* 0x000fc80000011600 */
[----:B------:R-:W-:-:S04]  /*0800*/  LOP3.LUT R4, R4, 0xff, RZ, 0xc0, !PT ;  /* 0x000000ff04047812 */ /* 0x000fc800078ec0ff */
[----:B------:R-:W-:-:S04]  /*0810*/  IADD3 R8, PT, PT, R4, R5, RZ ;  /* 0x0000000504087210 */ /* 0x000fc80007ffe0ff */
[----:B------:R-:W-:-:S04]  /*0820*/  IADD3 R3, PT, PT, R8, -0x1, RZ ;  /* 0xffffffff08037810 */ /* 0x000fc80007ffe0ff */
[----:B------:R-:W-:-:S13]  /*0830*/  ISETP.GE.U32.AND P0, PT, R3, 0xfe, PT ;  /* 0x000000fe0300780c */ /* 0x000fda0003f06070 */
[----:B------:R-:W-:Y:S05]  /*0840*/  @!P0 BRA `(.L_x_10) ;  /* 0x0000000000808947 */ /* 0x000fea0003800000 */
[----:B------:R-:W-:-:S13]  /*0850*/  ISETP.GT.AND P0, PT, R8, 0xfe, PT ;  /* 0x000000fe0800780c */ /* 0x000fda0003f04270 */
[----:B------:R-:W-:Y:S05]  /*0860*/  @P0 BRA `(.L_x_11) ;  /* 0x00000000006c0947 */ /* 0x000fea0003800000 */
[----:B------:R-:W-:-:S13]  /*0870*/  ISETP.GE.AND P0, PT, R8, 0x1, PT ;  /* 0x000000010800780c */ /* 0x000fda0003f06270 */
[----:B------:R-:W-:Y:S05]  /*0880*/  @P0 BRA `(.L_x_12) ;  /* 0x0000000000740947 */ /* 0x000fea0003800000 */
[----:B------:R-:W-:Y:S02]  /*0890*/  ISETP.GE.AND P0, PT, R8, -0x18, PT ;  /* 0xffffffe80800780c */ /* 0x000fe40003f06270 */
[----:B------:R-:W-:-:S11]  /*08a0*/  LOP3.LUT R0, R0, 0x80000000, RZ, 0xc0, !PT ;  /* 0x8000000000007812 */ /* 0x000fd600078ec0ff */
[----:B------:R-:W-:Y:S05]  /*08b0*/  @!P0 BRA `(.L_x_12) ;  /* 0x0000000000688947 */ /* 0x000fea0003800000 */
[CCC-:B------:R-:W-:Y:S01]  /*08c0*/  FFMA.RZ R3, R9.reuse, R7.reuse, R6.reuse ;  /* 0x0000000709037223 */ /* 0x1c0fe2000000c006 */
[-CC-:B------:R-:W-:Y:S01]  /*08d0*/  FFMA.RM R4, R9, R7.reuse, R6.reuse ;  /* 0x0000000709047223 */ /* 0x180fe20000004006 */
[C---:B------:R-:W-:Y:S02]  /*08e0*/  ISETP.NE.AND P2, PT, R8.reuse, RZ, PT ;  /* 0x000000ff0800720c */ /* 0x040fe40003f45270 */
[C---:B------:R-:W-:Y:S02]  /*08f0*/  ISETP.NE.AND P1, PT, R8.reuse, RZ, PT ;  /* 0x000000ff0800720c */ /* 0x040fe40003f25270 */
[----:B------:R-:W-:Y:S01]  /*0900*/  LOP3.LUT R5, R3, 0x7fffff, RZ, 0xc0, !PT ;  /* 0x007fffff03057812 */ /* 0x000fe200078ec0ff */
[----:B------:R-:W-:Y:S01]  /*0910*/  FFMA.RP R3, R9, R7, R6 ;  /* 0x0000000709037223 */ /* 0x000fe20000008006 */
[----:B------:R-:W-:Y:S01]  /*0920*/  IADD3 R6, PT, PT, R8, 0x20, RZ ;  /* 0x0000002008067810 */ /* 0x000fe20007ffe0ff */
[----:B------:R-:W-:Y:S01]  /*0930*/  IMAD.MOV R7, RZ, RZ, -R8 ;  /* 0x000000ffff077224 */ /* 0x000fe200078e0a08 */
[----:B------:R-:W-:-:S02]  /*0940*/  LOP3.LUT R5, R5, 0x800000, RZ, 0xfc, !PT ;  /* 0x0080000005057812 */ /* 0x000fc400078efcff */
[----:B------:R-:W-:Y:S02]  /*0950*/  FSETP.NEU.FTZ.AND P0, PT, R3, R4, PT ;  /* 0x000000040300720b */ /* 0x000fe40003f1d000 */
[----:B------:R-:W-:Y:S02]  /*0960*/  SHF.L.U32 R6, R5, R6, RZ ;  /* 0x0000000605067219 */ /* 0x000fe400000006ff */
[----:B------:R-:W-:Y:S02]  /*0970*/  SEL R4, R7, RZ, P2 ;  /* 0x000000ff07047207 */ /* 0x000fe40001000000 */
[----:B------:R-:W-:Y:S02]  /*0980*/  ISETP.NE.AND P1, PT, R6, RZ, P1 ;  /* 0x000000ff0600720c */ /* 0x000fe40000f25270 */
[----:B------:R-:W-:Y:S02]  /*0990*/  SHF.R.U32.HI R4, RZ, R4, R5 ;  /* 0x00000004ff047219 */ /* 0x000fe40000011605 */
[----:B------:R-:W-:-:S02]  /*09a0*/  PLOP3.LUT P0, PT, P0, P1, PT, 0xf8, 0x8f ;  /* 0x00000000008f781c */ /* 0x000fc40000703f70 */
[----:B------:R-:W-:Y:S02]  /*09b0*/  SHF.R.U32.HI R6, RZ, 0x1, R4 ;  /* 0x00000001ff067819 */ /* 0x000fe40000011604 */
[----:B------:R-:W-:-:S04]  /*09c0*/  SEL R3, RZ, 0x1, !P0 ;  /* 0x00000001ff037807 */ /* 0x000fc80004000000 */
[----:B------:R-:W-:-:S04]  /*09d0*/  LOP3.LUT R3, R3, 0x1, R6, 0xf8, !PT ;  /* 0x0000000103037812 */ /* 0x000fc800078ef806 */
[----:B------:R-:W-:-:S04]  /*09e0*/  LOP3.LUT R3, R3, R4, RZ, 0xc0, !PT ;  /* 0x0000000403037212 */ /* 0x000fc800078ec0ff */
[----:B------:R-:W-:-:S04]  /*09f0*/  IADD3 R3, PT, PT, R6, R3, RZ ;  /* 0x0000000306037210 */ /* 0x000fc80007ffe0ff */
[----:B------:R-:W-:Y:S01]  /*0a00*/  LOP3.LUT R0, R3, R0, RZ, 0xfc, !PT ;  /* 0x0000000003007212 */ /* 0x000fe200078efcff */
[----:B------:R-:W-:Y:S06]  /*0a10*/  BRA `(.L_x_12) ;  /* 0x0000000000107947 */ /* 0x000fec0003800000 */
.L_x_11:
[----:B------:R-:W-:-:S04]  /*0a20*/  LOP3.LUT R0, R0, 0x80000000, RZ, 0xc0, !PT ;  /* 0x8000000000007812 */ /* 0x000fc800078ec0ff */
[----:B------:R-:W-:Y:S01]  /*0a30*/  LOP3.LUT R0, R0, 0x7f800000, RZ, 0xfc, !PT ;  /* 0x7f80000000007812 */ /* 0x000fe200078efcff */
[----:B------:R-:W-:Y:S06]  /*0a40*/  BRA `(.L_x_12) ;  /* 0x0000000000047947 */ /* 0x000fec0003800000 */
.L_x_10:
[----:B------:R-:W-:-:S07]  /*0a50*/  LEA R0, R5, R0, 0x17 ;  /* 0x0000000005007211 */ /* 0x000fce00078eb8ff */
.L_x_12:
[----:B------:R-:W-:Y:S05]  /*0a60*/  BSYNC.RECONVERGENT B2 ;  /* 0x0000000000027941 */ /* 0x000fea0003800200 */
.L_x_9:
[----:B------:R-:W-:Y:S05]  /*0a70*/  BRA `(.L_x_13) ;  /* 0x0000000000207947 */ /* 0x000fea0003800000 */
.L_x_8:
[----:B------:R-:W-:-:S04]  /*0a80*/  LOP3.LUT R0, R5, 0x80000000, R4, 0x48, !PT ;  /* 0x8000000005007812 */ /* 0x000fc800078e4804 */
[----:B------:R-:W-:Y:S01]  /*0a90*/  LOP3.LUT R0, R0, 0x7f800000, RZ, 0xfc, !PT ;  /* 0x7f80000000007812 */ /* 0x000fe200078efcff */
[----:B------:R-:W-:Y:S06]  /*0aa0*/  BRA `(.L_x_13) ;  /* 0x0000000000147947 */ /* 0x000fec0003800000 */
.L_x_7:
[----:B------:R-:W-:Y:S01]  /*0ab0*/  LOP3.LUT R0, R5, 0x80000000, R4, 0x48, !PT ;  /* 0x8000000005007812 */ /* 0x000fe200078e4804 */
[----:B------:R-:W-:Y:S06]  /*0ac0*/  BRA `(.L_x_13) ;  /* 0x00000000000c7947 */ /* 0x000fec0003800000 */
.L_x_6:
[----:B------:R-:W0:Y:S01]  /*0ad0*/  MUFU.RSQ R0, -QNAN ;  /* 0xffc0000000007908 */ /* 0x000e220000001400 */
[----:B------:R-:W-:Y:S05]  /*0ae0*/  BRA `(.L_x_13) ;  /* 0x0000000000047947 */ /* 0x000fea0003800000 */
.L_x_5:
[----:B------:R-:W-:-:S07]  /*0af0*/  FADD.FTZ R0, R0, 6 ;  /* 0x40c0000000007421 */ /* 0x000fce0000010000 */
.L_x_13:
[----:B------:R-:W-:Y:S05]  /*0b00*/  BSYNC.RECONVERGENT B0 ;  /* 0x0000000000007941 */ /* 0x000fea0003800200 */
.L_x_2:
[----:B------:R-:W-:-:S04]  /*0b10*/  HFMA2 R3, -RZ, RZ, 0, 0 ;  /* 0x00000000ff037431 */ /* 0x000fc800000001ff */
[----:B0-----:R-:W-:Y:S05]  /*0b20*/  RET.REL.NODEC R2 `(_Z18tensor_acos_kernelPfS_) ;  /* 0xfffffff402347950 */ /* 0x001fea0003c3ffff */
.L_x_14:
[----:B------:R-:W-:-:S00]  /*0b30*/  BRA `(.L_x_14) ;  /* 0xfffffffc00fc7947 */ /* 0x000fc0000383ffff */
[----:B------:R-:W-:-:S00]  /*0b40*/  NOP ;  /* 0x0000000000007918 */ /* 0x000fc00000000000 */
        /* <DEDUP_REMOVED lines=11> */
.L_x_15:


//--------------------- .nv.shared.reserved.0     --------------------------
	.section	.nv.shared.reserved.0,"aw",@nobits
	.weak		__nv_reservedSMEM_offset_0_alias
	.size		__nv_reservedSMEM_offset_0_alias, 0, 64
	.other		__nv_reservedSMEM_offset_0_alias,@"STO_CUDA_RESERVED_SHARED STV_DEFAULT"
__nv_reservedSMEM_offset_0_alias:
	.zero		0
	.zero		64


//--------------------- .nv.global                --------------------------
	.section	.nv.global,"aw",@nobits
	.align	4
.nv.global:
	.type		pi_half,@object
	.size		pi_half,(x - pi_half)
pi_half:
	.zero		256
	.type		x,@object
	.size		x,(term1 - x)
x:
	.zero		256
	.type		term1,@object
	.size		term1,(x3 - term1)
term1:
	.zero		256
	.type		x3,@object
	.size		x3,(temp - x3)
x3:
	.zero		256
	.type		temp,@object
	.size		temp,(result - temp)
temp:
	.zero		256
	.type		result,@object
	.size		result,(x2 - result)
result:
	.zero		256
	.type		x2,@object
	.size		x2,(term2 - x2)
x2:
	.zero		256
	.type		term2,@object
	.size		term2,(x5 - term2)
term2:
	.zero		256
	.type		x5,@object
	.size		x5,(asin_val - x5)
x5:
	.zero		256
	.type		asin_val,@object
	.size		asin_val,(.L_7 - asin_val)
asin_val:
	.zero		256
.L_7:


//--------------------- .nv.constant0._Z18tensor_acos_kernelPfS_ --------------------------
	.section	.nv.constant0._Z18tensor_acos_kernelPfS_,"a",@progbits
	.sectionflags	@""
	.align	4
.nv.constant0._Z18tensor_acos_kernelPfS_:
	.zero		912


//--------------------- SYMBOLS --------------------------

	.type		.nv.reservedSmem.offset0,@object
	.size		.nv.reservedSmem.offset0,0x4
